//
// Generated by NVIDIA NVVM Compiler
//
// Compiler Build ID: CL-36424714
// Cuda compilation tools, release 13.0, V13.0.88
// Based on NVVM 20.0.0
//

.version 9.0
.target sm_100
.address_size 64

	// .globl	_Z16vectorAddInPlacePfS_i
// _ZZ15matrixMulSharedPfS_S_iiiE7sharedA has been demoted
// _ZZ15matrixMulSharedPfS_S_iiiE7sharedB has been demoted

.visible .entry _Z16vectorAddInPlacePfS_i(
	.param .u64 .ptr .align 1 _Z16vectorAddInPlacePfS_i_param_0,
	.param .u64 .ptr .align 1 _Z16vectorAddInPlacePfS_i_param_1,
	.param .u32 _Z16vectorAddInPlacePfS_i_param_2
)
{
	.reg .pred 	%p<2>;
	.reg .b32 	%r<6>;
	.reg .b32 	%f<4>;
	.reg .b64 	%rd<8>;

	ld.param.u64 	%rd1, [_Z16vectorAddInPlacePfS_i_param_0];
	ld.param.u64 	%rd2, [_Z16vectorAddInPlacePfS_i_param_1];
	ld.param.u32 	%r2, [_Z16vectorAddInPlacePfS_i_param_2];
	mov.u32 	%r3, %ctaid.x;
	mov.u32 	%r4, %ntid.x;
	mov.u32 	%r5, %tid.x;
	mad.lo.s32 	%r1, %r3, %r4, %r5;
	setp.ge.s32 	%p1, %r1, %r2;
	@%p1 bra 	$L__BB0_2;
	cvta.to.global.u64 	%rd3, %rd2;
	cvta.to.global.u64 	%rd4, %rd1;
	mul.wide.s32 	%rd5, %r1, 4;
	add.s64 	%rd6, %rd3, %rd5;
	ld.global.f32 	%f1, [%rd6];
	add.s64 	%rd7, %rd4, %rd5;
	ld.global.f32 	%f2, [%rd7];
	add.f32 	%f3, %f1, %f2;
	st.global.f32 	[%rd7], %f3;
$L__BB0_2:
	ret;

}
	// .globl	_Z15matrixMulSharedPfS_S_iii
.visible .entry _Z15matrixMulSharedPfS_S_iii(
	.param .u64 .ptr .align 1 _Z15matrixMulSharedPfS_S_iii_param_0,
	.param .u64 .ptr .align 1 _Z15matrixMulSharedPfS_S_iii_param_1,
	.param .u64 .ptr .align 1 _Z15matrixMulSharedPfS_S_iii_param_2,
	.param .u32 _Z15matrixMulSharedPfS_S_iii_param_3,
	.param .u32 _Z15matrixMulSharedPfS_S_iii_param_4,
	.param .u32 _Z15matrixMulSharedPfS_S_iii_param_5
)
{
	.reg .pred 	%p<12>;
	.reg .b32 	%r<46>;
	.reg .b32 	%f<63>;
	.reg .b64 	%rd<13>;
	// demoted variable
	.shared .align 4 .b8 _ZZ15matrixMulSharedPfS_S_iiiE7sharedA[1024];
	// demoted variable
	.shared .align 4 .b8 _ZZ15matrixMulSharedPfS_S_iiiE7sharedB[1024];
	ld.param.u64 	%rd3, [_Z15matrixMulSharedPfS_S_iii_param_0];
	ld.param.u64 	%rd4, [_Z15matrixMulSharedPfS_S_iii_param_1];
	ld.param.u64 	%rd5, [_Z15matrixMulSharedPfS_S_iii_param_2];
	ld.param.u32 	%r24, [_Z15matrixMulSharedPfS_S_iii_param_3];
	ld.param.u32 	%r25, [_Z15matrixMulSharedPfS_S_iii_param_4];
	ld.param.u32 	%r26, [_Z15matrixMulSharedPfS_S_iii_param_5];
	mov.u32 	%r27, %ctaid.x;
	mov.u32 	%r28, %ctaid.y;
	mov.u32 	%r41, %tid.x;
	mov.u32 	%r43, %tid.y;
	shl.b32 	%r29, %r28, 4;
	add.s32 	%r3, %r29, %r43;
	shl.b32 	%r4, %r27, 4;
	add.s32 	%r5, %r4, %r41;
	setp.lt.s32 	%p1, %r26, -14;
	mov.f32 	%f62, 0f00000000;
	@%p1 bra 	$L__BB1_7;
	add.s32 	%r30, %r26, -1;
	shr.s32 	%r31, %r30, 31;
	shr.u32 	%r32, %r31, 28;
	add.s32 	%r33, %r30, %r32;
	shr.s32 	%r34, %r33, 4;
	neg.s32 	%r45, %r34;
	shl.b32 	%r35, %r43, 6;
	mov.u32 	%r36, _ZZ15matrixMulSharedPfS_S_iiiE7sharedA;
	add.s32 	%r6, %r36, %r35;
	shl.b32 	%r37, %r41, 2;
	add.s32 	%r7, %r6, %r37;
	mov.u32 	%r38, _ZZ15matrixMulSharedPfS_S_iiiE7sharedB;
	add.s32 	%r9, %r38, %r37;
	add.s32 	%r8, %r9, %r35;
	mad.lo.s32 	%r39, %r43, %r25, %r41;
	add.s32 	%r44, %r39, %r4;
	shl.b32 	%r12, %r25, 4;
	mad.lo.s32 	%r42, %r26, %r3, %r41;
	cvta.to.global.u64 	%rd1, %rd3;
	cvta.to.global.u64 	%rd2, %rd4;
	mov.f32 	%f62, 0f00000000;
$L__BB1_2:
	setp.ge.s32 	%p2, %r3, %r24;
	setp.ge.s32 	%p3, %r41, %r26;
	mov.f32 	%f60, 0f00000000;
	or.pred  	%p4, %p2, %p3;
	@%p4 bra 	$L__BB1_4;
	mul.wide.s32 	%rd6, %r42, 4;
	add.s64 	%rd7, %rd1, %rd6;
	ld.global.f32 	%f60, [%rd7];
$L__BB1_4:
	setp.ge.s32 	%p5, %r5, %r25;
	st.shared.f32 	[%r7], %f60;
	setp.ge.s32 	%p6, %r43, %r26;
	mov.f32 	%f61, 0f00000000;
	or.pred  	%p7, %p5, %p6;
	@%p7 bra 	$L__BB1_6;
	mul.wide.s32 	%rd8, %r44, 4;
	add.s64 	%rd9, %rd2, %rd8;
	ld.global.f32 	%f61, [%rd9];
$L__BB1_6:
	st.shared.f32 	[%r8], %f61;
	bar.sync 	0;
	ld.shared.f32 	%f12, [%r6];
	ld.shared.f32 	%f13, [%r9];
	fma.rn.f32 	%f14, %f12, %f13, %f62;
	ld.shared.f32 	%f15, [%r6+4];
	ld.shared.f32 	%f16, [%r9+64];
	fma.rn.f32 	%f17, %f15, %f16, %f14;
	ld.shared.f32 	%f18, [%r6+8];
	ld.shared.f32 	%f19, [%r9+128];
	fma.rn.f32 	%f20, %f18, %f19, %f17;
	ld.shared.f32 	%f21, [%r6+12];
	ld.shared.f32 	%f22, [%r9+192];
	fma.rn.f32 	%f23, %f21, %f22, %f20;
	ld.shared.f32 	%f24, [%r6+16];
	ld.shared.f32 	%f25, [%r9+256];
	fma.rn.f32 	%f26, %f24, %f25, %f23;
	ld.shared.f32 	%f27, [%r6+20];
	ld.shared.f32 	%f28, [%r9+320];
	fma.rn.f32 	%f29, %f27, %f28, %f26;
	ld.shared.f32 	%f30, [%r6+24];
	ld.shared.f32 	%f31, [%r9+384];
	fma.rn.f32 	%f32, %f30, %f31, %f29;
	ld.shared.f32 	%f33, [%r6+28];
	ld.shared.f32 	%f34, [%r9+448];
	fma.rn.f32 	%f35, %f33, %f34, %f32;
	ld.shared.f32 	%f36, [%r6+32];
	ld.shared.f32 	%f37, [%r9+512];
	fma.rn.f32 	%f38, %f36, %f37, %f35;
	ld.shared.f32 	%f39, [%r6+36];
	ld.shared.f32 	%f40, [%r9+576];
	fma.rn.f32 	%f41, %f39, %f40, %f38;
	ld.shared.f32 	%f42, [%r6+40];
	ld.shared.f32 	%f43, [%r9+640];
	fma.rn.f32 	%f44, %f42, %f43, %f41;
	ld.shared.f32 	%f45, [%r6+44];
	ld.shared.f32 	%f46, [%r9+704];
	fma.rn.f32 	%f47, %f45, %f46, %f44;
	ld.shared.f32 	%f48, [%r6+48];
	ld.shared.f32 	%f49, [%r9+768];
	fma.rn.f32 	%f50, %f48, %f49, %f47;
	ld.shared.f32 	%f51, [%r6+52];
	ld.shared.f32 	%f52, [%r9+832];
	fma.rn.f32 	%f53, %f51, %f52, %f50;
	ld.shared.f32 	%f54, [%r6+56];
	ld.shared.f32 	%f55, [%r9+896];
	fma.rn.f32 	%f56, %f54, %f55, %f53;
	ld.shared.f32 	%f57, [%r6+60];
	ld.shared.f32 	%f58, [%r9+960];
	fma.rn.f32 	%f62, %f57, %f58, %f56;
	bar.sync 	0;
	add.s32 	%r45, %r45, 1;
	add.s32 	%r44, %r44, %r12;
	add.s32 	%r43, %r43, 16;
	add.s32 	%r42, %r42, 16;
	add.s32 	%r41, %r41, 16;
	setp.ne.s32 	%p8, %r45, 1;
	@%p8 bra 	$L__BB1_2;
$L__BB1_7:
	setp.ge.s32 	%p9, %r3, %r24;
	setp.ge.s32 	%p10, %r5, %r25;
	or.pred  	%p11, %p9, %p10;
	@%p11 bra 	$L__BB1_9;
	mad.lo.s32 	%r40, %r25, %r3, %r5;
	cvta.to.global.u64 	%rd10, %rd5;
	mul.wide.u32 	%rd11, %r40, 4;
	add.s64 	%rd12, %rd10, %rd11;
	st.global.f32 	[%rd12], %f62;
$L__BB1_9:
	ret;

}


// ===== COMPILED SASS (sm_100) =====

	.target	sm_100

	.elftype	@"ET_EXEC"


//--------------------- .note.nv.tkinfo           --------------------------
	.section	.note.nv.tkinfo,"",@"SHT_NOTE"
	.sectionflags	@"SHF_NOTE_NV_TKINFO"
	.tkinfo
        /*0018*/ 	.word	0x00000002
        /*0030*/ 	.string	""
        /*0030*/ 	.string	"ptxas"
        /*0030*/ 	.string	"Cuda compilation tools, release 13.0, V13.0.88"
        /*0030*/ 	.string	"Build cuda_13.0.r13.0/compiler.36424714_0"
        /*0030*/ 	.string	"-arch sm_100 -m 64 "



//--------------------- .note.nv.cuinfo           --------------------------
	.section	.note.nv.cuinfo,"",@"SHT_NOTE"
	.sectionflags	@"SHF_NOTE_NV_CUINFO"
        /*0018*/ 	.short	0x0002
        /*001a*/ 	.short	0x0064
        /*001c*/ 	.short	0x0082
	.zero		2


//--------------------- .nv.info                  --------------------------
	.section	.nv.info,"",@"SHT_CUDA_INFO"
	.align	4


	//----- nvinfo : EIATTR_REGCOUNT
	.align		4
        /*0000*/ 	.byte	0x04, 0x2f
        /*0002*/ 	.short	(.L_1 - .L_0)
	.align		4
.L_0:
        /*0004*/ 	.word	index@(_Z16vectorAddInPlacePfS_i)
        /*0008*/ 	.word	0x0000000a


	//----- nvinfo : EIATTR_FRAME_SIZE
	.align		4
.L_1:
        /*000c*/ 	.byte	0x04, 0x11
        /*000e*/ 	.short	(.L_3 - .L_2)
	.align		4
.L_2:
        /*0010*/ 	.word	index@(_Z16vectorAddInPlacePfS_i)
        /*0014*/ 	.word	0x00000000


	//----- nvinfo : EIATTR_REGCOUNT
	.align		4
.L_3:
        /*0018*/ 	.byte	0x04, 0x2f
        /*001a*/ 	.short	(.L_5 - .L_4)
	.align		4
.L_4:
        /*001c*/ 	.word	index@(_Z15matrixMulSharedPfS_S_iii)
        /*0020*/ 	.word	0x00000020


	//----- nvinfo : EIATTR_FRAME_SIZE
	.align		4
.L_5:
        /*0024*/ 	.byte	0x04, 0x11
        /*0026*/ 	.short	(.L_7 - .L_6)
	.align		4
.L_6:
        /*0028*/ 	.word	index@(_Z15matrixMulSharedPfS_S_iii)
        /*002c*/ 	.word	0x00000000


	//----- nvinfo : EIATTR_MIN_STACK_SIZE
	.align		4
.L_7:
        /*0030*/ 	.byte	0x04, 0x12
        /*0032*/ 	.short	(.L_9 - .L_8)
	.align		4
.L_8:
        /*0034*/ 	.word	index@(_Z15matrixMulSharedPfS_S_iii)
        /*0038*/ 	.word	0x00000000


	//----- nvinfo : EIATTR_MIN_STACK_SIZE
	.align		4
.L_9:
        /*003c*/ 	.byte	0x04, 0x12
        /*003e*/ 	.short	(.L_11 - .L_10)
	.align		4
.L_10:
        /*0040*/ 	.word	index@(_Z16vectorAddInPlacePfS_i)
        /*0044*/ 	.word	0x00000000
.L_11:


//--------------------- .nv.compat                --------------------------
	.section	.nv.compat,"",@"SHT_CUDA_COMPAT_INFO"
	.align	4
        /*0000*/ 	.byte	0x02, 0x09, 0x00, 0x00, 0x02, 0x02, 0x01, 0x00, 0x02, 0x05, 0x05, 0x00, 0x03, 0x07, 0x01, 0x01
        /*0010*/ 	.byte	0x02, 0x03, 0x00, 0x00, 0x02, 0x06, 0x01, 0x00, 0x04, 0x0b, 0x08, 0x00, 0x09, 0x00, 0x00, 0x00
        /*0020*/ 	.byte	0x00, 0x00, 0x00, 0x00


//--------------------- .nv.info._Z15matrixMulSharedPfS_S_iii --------------------------
	.section	.nv.info._Z15matrixMulSharedPfS_S_iii,"",@"SHT_CUDA_INFO"
	.sectionflags	@""
	.align	4


	//----- nvinfo : EIATTR_CUDA_API_VERSION
	.align		4
        /*0000*/ 	.byte	0x04, 0x37
        /*0002*/ 	.short	(.L_13 - .L_12)
.L_12:
        /*0004*/ 	.word	0x00000082


	//----- nvinfo : EIATTR_KPARAM_INFO
	.align		4
.L_13:
        /*0008*/ 	.byte	0x04, 0x17
        /*000a*/ 	.short	(.L_15 - .L_14)
.L_14:
        /*000c*/ 	.word	0x00000000
        /*0010*/ 	.short	0x0005
        /*0012*/ 	.short	0x0020
        /*0014*/ 	.byte	0x00, 0xf0, 0x11, 0x00


	//----- nvinfo : EIATTR_KPARAM_INFO
	.align		4
.L_15:
        /*0018*/ 	.byte	0x04, 0x17
        /*001a*/ 	.short	(.L_17 - .L_16)
.L_16:
        /*001c*/ 	.word	0x00000000
        /*0020*/ 	.short	0x0004
        /*0022*/ 	.short	0x001c
        /*0024*/ 	.byte	0x00, 0xf0, 0x11, 0x00


	//----- nvinfo : EIATTR_KPARAM_INFO
	.align		4
.L_17:
        /*0028*/ 	.byte	0x04, 0x17
        /*002a*/ 	.short	(.L_19 - .L_18)
.L_18:
        /*002c*/ 	.word	0x00000000
        /*0030*/ 	.short	0x0003
        /*0032*/ 	.short	0x0018
        /*0034*/ 	.byte	0x00, 0xf0, 0x11, 0x00


	//----- nvinfo : EIATTR_KPARAM_INFO
	.align		4
.L_19:
        /*0038*/ 	.byte	0x04, 0x17
        /*003a*/ 	.short	(.L_21 - .L_20)
.L_20:
        /*003c*/ 	.word	0x00000000
        /*0040*/ 	.short	0x0002
        /*0042*/ 	.short	0x0010
        /*0044*/ 	.byte	0x00, 0xf5, 0x21, 0x00


	//----- nvinfo : EIATTR_KPARAM_INFO
	.align		4
.L_21:
        /*0048*/ 	.byte	0x04, 0x17
        /*004a*/ 	.short	(.L_23 - .L_22)
.L_22:
        /*004c*/ 	.word	0x00000000
        /*0050*/ 	.short	0x0001
        /*0052*/ 	.short	0x0008
        /*0054*/ 	.byte	0x00, 0xf5, 0x21, 0x00


	//----- nvinfo : EIATTR_KPARAM_INFO
	.align		4
.L_23:
        /*0058*/ 	.byte	0x04, 0x17
        /*005a*/ 	.short	(.L_25 - .L_24)
.L_24:
        /*005c*/ 	.word	0x00000000
        /*0060*/ 	.short	0x0000
        /*0062*/ 	.short	0x0000
        /*0064*/ 	.byte	0x00, 0xf5, 0x21, 0x00


	//----- nvinfo : EIATTR_SPARSE_MMA_MASK
	.align		4
.L_25:
        /*0068*/ 	.byte	0x03, 0x50
        /*006a*/ 	.short	0x0000


	//----- nvinfo : EIATTR_MAXREG_COUNT
	.align		4
        /*006c*/ 	.byte	0x03, 0x1b
        /*006e*/ 	.short	0x00ff


	//----- nvinfo : EIATTR_NUM_BARRIERS
	.align		4
        /*0070*/ 	.byte	0x02, 0x4c
        /*0072*/ 	.byte	0x01
	.zero		1


	//----- nvinfo : EIATTR_MERCURY_ISA_VERSION
	.align		4
        /*0074*/ 	.byte	0x03, 0x5f
        /*0076*/ 	.short	0x0101


	//----- nvinfo : EIATTR_VRC_CTA_INIT_COUNT
	.align		4
        /*0078*/ 	.byte	0x02, 0x4a
	.zero		1
	.zero		1


	//----- nvinfo : EIATTR_EXIT_INSTR_OFFSETS
	.align		4
        /*007c*/ 	.byte	0x04, 0x1c
        /*007e*/ 	.short	(.L_27 - .L_26)


	//   ....[0]....
.L_26:
        /*0080*/ 	.word	0x00000600


	//   ....[1]....
        /*0084*/ 	.word	0x00000650


	//----- nvinfo : EIATTR_CBANK_PARAM_SIZE
	.align		4
.L_27:
        /*0088*/ 	.byte	0x03, 0x19
        /*008a*/ 	.short	0x0024


	//----- nvinfo : EIATTR_PARAM_CBANK
	.align		4
        /*008c*/ 	.byte	0x04, 0x0a
        /*008e*/ 	.short	(.L_29 - .L_28)
	.align		4
.L_28:
        /*0090*/ 	.word	index@(.nv.constant0._Z15matrixMulSharedPfS_S_iii)
        /*0094*/ 	.short	0x0380
        /*0096*/ 	.short	0x0024


	//----- nvinfo : EIATTR_SW_WAR
	.align		4
.L_29:
        /*0098*/ 	.byte	0x04, 0x36
        /*009a*/ 	.short	(.L_31 - .L_30)
.L_30:
        /*009c*/ 	.word	0x00000008
.L_31:


//--------------------- .nv.info._Z16vectorAddInPlacePfS_i --------------------------
	.section	.nv.info._Z16vectorAddInPlacePfS_i,"",@"SHT_CUDA_INFO"
	.sectionflags	@""
	.align	4


	//----- nvinfo : EIATTR_CUDA_API_VERSION
	.align		4
        /*0000*/ 	.byte	0x04, 0x37
        /*0002*/ 	.short	(.L_33 - .L_32)
.L_32:
        /*0004*/ 	.word	0x00000082


	//----- nvinfo : EIATTR_KPARAM_INFO
	.align		4
.L_33:
        /*0008*/ 	.byte	0x04, 0x17
        /*000a*/ 	.short	(.L_35 - .L_34)
.L_34:
        /*000c*/ 	.word	0x00000000
        /*0010*/ 	.short	0x0002
        /*0012*/ 	.short	0x0010
        /*0014*/ 	.byte	0x00, 0xf0, 0x11, 0x00


	//----- nvinfo : EIATTR_KPARAM_INFO
	.align		4
.L_35:
        /*0018*/ 	.byte	0x04, 0x17
        /*001a*/ 	.short	(.L_37 - .L_36)
.L_36:
        /*001c*/ 	.word	0x00000000
        /*0020*/ 	.short	0x0001
        /*0022*/ 	.short	0x0008
        /*0024*/ 	.byte	0x00, 0xf5, 0x21, 0x00


	//----- nvinfo : EIATTR_KPARAM_INFO
	.align		4
.L_37:
        /*0028*/ 	.byte	0x04, 0x17
        /*002a*/ 	.short	(.L_39 - .L_38)
.L_38:
        /*002c*/ 	.word	0x00000000
        /*0030*/ 	.short	0x0000
        /*0032*/ 	.short	0x0000
        /*0034*/ 	.byte	0x00, 0xf5, 0x21, 0x00


	//----- nvinfo : EIATTR_SPARSE_MMA_MASK
	.align		4
.L_39:
        /*0038*/ 	.byte	0x03, 0x50
        /*003a*/ 	.short	0x0000


	//----- nvinfo : EIATTR_MAXREG_COUNT
	.align		4
        /*003c*/ 	.byte	0x03, 0x1b
        /*003e*/ 	.short	0x00ff


	//----- nvinfo : EIATTR_MERCURY_ISA_VERSION
	.align		4
        /*0040*/ 	.byte	0x03, 0x5f
        /*0042*/ 	.short	0x0101


	//----- nvinfo : EIATTR_VRC_CTA_INIT_COUNT
	.align		4
        /*0044*/ 	.byte	0x02, 0x4a
	.zero		1
	.zero		1


	//----- nvinfo : EIATTR_EXIT_INSTR_OFFSETS
	.align		4
        /*0048*/ 	.byte	0x04, 0x1c
        /*004a*/ 	.short	(.L_41 - .L_40)


	//   ....[0]....
.L_40:
        /*004c*/ 	.word	0x00000070


	//   ....[1]....
        /*0050*/ 	.word	0x00000110


	//----- nvinfo : EIATTR_CBANK_PARAM_SIZE
	.align		4
.L_41:
        /*0054*/ 	.byte	0x03, 0x19
        /*0056*/ 	.short	0x0014


	//----- nvinfo : EIATTR_PARAM_CBANK
	.align		4
        /*0058*/ 	.byte	0x04, 0x0a
        /*005a*/ 	.short	(.L_43 - .L_42)
	.align		4
.L_42:
        /*005c*/ 	.word	index@(.nv.constant0._Z16vectorAddInPlacePfS_i)
        /*0060*/ 	.short	0x0380
        /*0062*/ 	.short	0x0014


	//----- nvinfo : EIATTR_SW_WAR
	.align		4
.L_43:
        /*0064*/ 	.byte	0x04, 0x36
        /*0066*/ 	.short	(.L_45 - .L_44)
.L_44:
        /*0068*/ 	.word	0x00000008
.L_45:


//--------------------- .nv.callgraph             --------------------------
	.section	.nv.callgraph,"",@"SHT_CUDA_CALLGRAPH"
	.align	4
	.sectionentsize	8
	.align		4
        /*0000*/ 	.word	0x00000000
	.align		4
        /*0004*/ 	.word	0xffffffff
	.align		4
        /*0008*/ 	.word	0x00000000
	.align		4
        /*000c*/ 	.word	0xfffffffe
	.align		4
        /*0010*/ 	.word	0x00000000
	.align		4
        /*0014*/ 	.word	0xfffffffd
	.align		4
        /*0018*/ 	.word	0x00000000
	.align		4
        /*001c*/ 	.word	0xfffffffc


//--------------------- .text._Z15matrixMulSharedPfS_S_iii --------------------------
	.section	.text._Z15matrixMulSharedPfS_S_iii,"ax",@progbits
	.align	128
        .global         _Z15matrixMulSharedPfS_S_iii
        .type           _Z15matrixMulSharedPfS_S_iii,@function
        .size           _Z15matrixMulSharedPfS_S_iii,(.L_x_4 - _Z15matrixMulSharedPfS_S_iii)
        .other          _Z15matrixMulSharedPfS_S_iii,@"STO_CUDA_ENTRY STV_DEFAULT"
_Z15matrixMulSharedPfS_S_iii:
.text._Z15matrixMulSharedPfS_S_iii:
[----:B------:R-:W-:Y:S01]  /*0000*/  LDC R1, c[0x0][0x37c] ;  /* 0x0000df00ff017b82 */ /* 0x000fe20000000800 */
[----:B------:R-:W0:Y:S01]  /*0010*/  S2R R2, SR_CTAID.Y ;  /* 0x0000000000027919 */ /* 0x000e220000002600 */
[----:B------:R-:W1:Y:S01]  /*0020*/  LDCU UR9, c[0x0][0x3a0] ;  /* 0x00007400ff0977ac */ /* 0x000e620008000800 */
[----:B------:R-:W-:Y:S01]  /*0030*/  HFMA2 R21, -RZ, RZ, 0, 0 ;  /* 0x00000000ff157431 */ /* 0x000fe200000001ff */
[----:B------:R-:W0:Y:S01]  /*0040*/  S2R R0, SR_TID.Y ;  /* 0x0000000000007919 */ /* 0x000e220000002200 */
[----:B------:R-:W2:Y:S01]  /*0050*/  LDCU.64 UR10, c[0x0][0x358] ;  /* 0x00006b00ff0a77ac */ /* 0x000ea20008000a00 */
[----:B------:R-:W3:Y:S01]  /*0060*/  S2R R4, SR_CTAID.X ;  /* 0x0000000000047919 */ /* 0x000ee20000002500 */
[----:B------:R-:W3:Y:S01]  /*0070*/  S2R R13, SR_TID.X ;  /* 0x00000000000d7919 */ /* 0x000ee20000002100 */
[----:B-1----:R-:W-:Y:S01]  /*0080*/  UISETP.GE.AND UP0, UPT, UR9, -0xe, UPT ;  /* 0xfffffff20900788c */ /* 0x002fe2000bf06270 */
[----:B0-----:R-:W-:Y:S02]  /*0090*/  LEA R2, R2, R0, 0x4 ;  /* 0x0000000002027211 */ /* 0x001fe400078e20ff */
[----:B---3--:R-:W-:-:S06]  /*00a0*/  LEA R3, R4, R13, 0x4 ;  /* 0x0000000d04037211 */ /* 0x008fcc00078e20ff */
[----:B--2---:R-:W-:Y:S05]  /*00b0*/  BRA.U !UP0, `(.L_x_0) ;  /* 0x0000000508447547 */ /* 0x004fea000b800000 */
[----:B------:R-:W0:Y:S01]  /*00c0*/  S2UR UR7, SR_CgaCtaId ;  /* 0x00000000000779c3 */ /* 0x000e220000008800 */
[----:B------:R-:W1:Y:S01]  /*00d0*/  LDCU UR12, c[0x0][0x39c] ;  /* 0x00007380ff0c77ac */ /* 0x000e620008000800 */
[----:B------:R-:W-:Y:S01]  /*00e0*/  MOV R21, RZ ;  /* 0x000000ff00157202 */ /* 0x000fe20000000f00 */
[----:B------:R-:W-:Y:S01]  /*00f0*/  IMAD R12, R2, UR9, R13 ;  /* 0x00000009020c7c24 */ /* 0x000fe2000f8e020d */
[----:B------:R-:W-:Y:S01]  /*0100*/  UMOV UR6, 0x400 ;  /* 0x0000040000067882 */ /* 0x000fe20000000000 */
[----:B------:R-:W-:-:S03]  /*0110*/  UIADD3 UR4, UPT, UPT, UR9, -0x1, URZ ;  /* 0xffffffff09047890 */ /* 0x000fc6000fffe0ff */
[----:B------:R-:W2:Y:S01]  /*0120*/  LDC R14, c[0x0][0x39c] ;  /* 0x0000e700ff0e7b82 */ /* 0x000ea20000000800 */
[----:B------:R-:W3:Y:S01]  /*0130*/  LDCU UR14, c[0x0][0x3a0] ;  /* 0x00007400ff0e77ac */ /* 0x000ee20008000800 */
[----:B------:R-:W-:Y:S01]  /*0140*/  USHF.R.S32.HI UR5, URZ, 0x1f, UR4 ;  /* 0x0000001fff057899 */ /* 0x000fe20008011404 */
[----:B------:R-:W4:Y:S03]  /*0150*/  LDCU UR13, c[0x0][0x398] ;  /* 0x00007300ff0d77ac */ /* 0x000f260008000800 */
[----:B------:R-:W-:Y:S01]  /*0160*/  ULEA.HI UR5, UR5, UR4, URZ, 0x4 ;  /* 0x0000000405057291 */ /* 0x000fe2000f8f20ff */
[----:B-1----:R-:W-:-:S03]  /*0170*/  IMAD R19, R0, UR12, R13 ;  /* 0x0000000c00137c24 */ /* 0x002fc6000f8e020d */
[----:B------:R-:W-:Y:S02]  /*0180*/  USHF.R.S32.HI UR5, URZ, 0x4, UR5 ;  /* 0x00000004ff057899 */ /* 0x000fe40008011405 */
[----:B0-----:R-:W-:Y:S01]  /*0190*/  ULEA UR8, UR7, UR6, 0x18 ;  /* 0x0000000607087291 */ /* 0x001fe2000f8ec0ff */
[----:B------:R-:W-:Y:S01]  /*01a0*/  LEA R19, R4, R19, 0x4 ;  /* 0x0000001304137211 */ /* 0x000fe200078e20ff */
[----:B------:R-:W-:Y:S02]  /*01b0*/  UIADD3 UR6, UPT, UPT, UR6, 0x400, URZ ;  /* 0x0000040006067890 */ /* 0x000fe4000fffe0ff */
[----:B------:R-:W-:Y:S02]  /*01c0*/  UIADD3 UR5, UPT, UPT, -UR5, URZ, URZ ;  /* 0x000000ff05057290 */ /* 0x000fe4000fffe1ff */
[----:B------:R-:W-:Y:S01]  /*01d0*/  ULEA UR6, UR7, UR6, 0x18 ;  /* 0x0000000607067291 */ /* 0x000fe2000f8ec0ff */
[----:B------:R-:W-:-:S04]  /*01e0*/  LEA R16, R0, UR8, 0x6 ;  /* 0x0000000800107c11 */ /* 0x000fc8000f8e30ff */
[C---:B------:R-:W-:Y:S02]  /*01f0*/  LEA R18, R13.reuse, R16, 0x2 ;  /* 0x000000100d127211 */ /* 0x040fe400078e10ff */
[----:B------:R-:W-:-:S04]  /*0200*/  LEA R17, R13, UR6, 0x2 ;  /* 0x000000060d117c11 */ /* 0x000fc8000f8e10ff */
[----:B---34-:R-:W-:-:S07]  /*0210*/  LEA R15, R0, R17, 0x6 ;  /* 0x00000011000f7211 */ /* 0x018fce00078e30ff */
.L_x_1:
[----:B------:R-:W-:Y:S01]  /*0220*/  ISETP.GE.AND P1, PT, R13, UR14, PT ;  /* 0x0000000e0d007c0c */ /* 0x000fe2000bf26270 */
[----:B------:R-:W-:Y:S01]  /*0230*/  HFMA2 R22, -RZ, RZ, 0, 0 ;  /* 0x00000000ff167431 */ /* 0x000fe200000001ff */
[----:B------:R-:W-:Y:S02]  /*0240*/  ISETP.GE.AND P0, PT, R0, UR14, PT ;  /* 0x0000000e00007c0c */ /* 0x000fe4000bf06270 */
[----:B------:R-:W-:Y:S02]  /*0250*/  ISETP.GE.OR P1, PT, R2, UR13, P1 ;  /* 0x0000000d02007c0c */ /* 0x000fe40008f26670 */
[----:B--2---:R-:W-:Y:S02]  /*0260*/  ISETP.GE.OR P0, PT, R3, R14, P0 ;  /* 0x0000000e0300720c */ /* 0x004fe40000706670 */
[----:B------:R-:W-:-:S09]  /*0270*/  MOV R29, RZ ;  /* 0x000000ff001d7202 */ /* 0x000fd20000000f00 */
[----:B------:R-:W0:Y:S08]  /*0280*/  @!P1 LDC.64 R6, c[0x0][0x380] ;  /* 0x0000e000ff069b82 */ /* 0x000e300000000a00 */
[----:B------:R-:W1:Y:S01]  /*0290*/  @!P0 LDC.64 R4, c[0x0][0x388] ;  /* 0x0000e200ff048b82 */ /* 0x000e620000000a00 */
[----:B0-----:R-:W-:-:S05]  /*02a0*/  @!P1 IMAD.WIDE R6, R12, 0x4, R6 ;  /* 0x000000040c069825 */ /* 0x001fca00078e0206 */
[----:B------:R-:W2:Y:S01]  /*02b0*/  @!P1 LDG.E R29, desc[UR10][R6.64] ;  /* 0x0000000a061d9981 */ /* 0x000ea2000c1e1900 */
[----:B-1----:R-:W-:-:S05]  /*02c0*/  @!P0 IMAD.WIDE R24, R19, 0x4, R4 ;  /* 0x0000000413188825 */ /* 0x002fca00078e0204 */
[----:B------:R-:W3:Y:S01]  /*02d0*/  @!P0 LDG.E R22, desc[UR10][R24.64] ;  /* 0x0000000a18168981 */ /* 0x000ee2000c1e1900 */
[----:B------:R-:W-:-:S04]  /*02e0*/  UIADD3 UR5, UPT, UPT, UR5, 0x1, URZ ;  /* 0x0000000105057890 */ /* 0x000fc8000fffe0ff */
[----:B------:R-:W-:Y:S01]  /*02f0*/  UISETP.NE.AND UP0, UPT, UR5, 0x1, UPT ;  /* 0x000000010500788c */ /* 0x000fe2000bf05270 */
[----:B------:R-:W-:Y:S02]  /*0300*/  IADD3 R0, PT, PT, R0, 0x10, RZ ;  /* 0x0000001000007810 */ /* 0x000fe40007ffe0ff */
[----:B------:R-:W-:Y:S02]  /*0310*/  IADD3 R13, PT, PT, R13, 0x10, RZ ;  /* 0x000000100d0d7810 */ /* 0x000fe40007ffe0ff */
[----:B------:R-:W-:Y:S02]  /*0320*/  IADD3 R12, PT, PT, R12, 0x10, RZ ;  /* 0x000000100c0c7810 */ /* 0x000fe40007ffe0ff */
[----:B------:R-:W-:Y:S01]  /*0330*/  LEA R19, R14, R19, 0x4 ;  /* 0x000000130e137211 */ /* 0x000fe200078e20ff */
[----:B--2---:R-:W-:Y:S04]  /*0340*/  STS [R18], R29 ;  /* 0x0000001d12007388 */ /* 0x004fe80000000800 */
[----:B---3--:R-:W-:Y:S01]  /*0350*/  STS [R15], R22 ;  /* 0x000000160f007388 */ /* 0x008fe20000000800 */
[----:B------:R-:W-:Y:S06]  /*0360*/  BAR.SYNC.DEFER_BLOCKING 0x0 ;  /* 0x0000000000007b1d */ /* 0x000fec0000010000 */
[----:B------:R-:W-:Y:S04]  /*0370*/  LDS R28, [R17] ;  /* 0x00000000111c7984 */ /* 0x000fe80000000800 */
[----:B------:R-:W0:Y:S04]  /*0380*/  LDS.128 R8, [R16] ;  /* 0x0000000010087984 */ /* 0x000e280000000c00 */
[----:B------:R-:W1:Y:S04]  /*0390*/  LDS R29, [R17+0x40] ;  /* 0x00004000111d7984 */ /* 0x000e680000000800 */
[----:B------:R-:W2:Y:S04]  /*03a0*/  LDS R27, [R17+0x80] ;  /* 0x00008000111b7984 */ /* 0x000ea80000000800 */
[----:B------:R-:W3:Y:S04]  /*03b0*/  LDS R26, [R17+0xc0] ;  /* 0x0000c000111a7984 */ /* 0x000ee80000000800 */
[----:B------:R-:W-:Y:S04]  /*03c0*/  LDS R23, [R17+0x100] ;  /* 0x0001000011177984 */ /* 0x000fe80000000800 */
[----:B------:R-:W4:Y:S04]  /*03d0*/  LDS.128 R4, [R16+0x10] ;  /* 0x0000100010047984 */ /* 0x000f280000000c00 */
[----:B------:R-:W5:Y:S04]  /*03e0*/  LDS R20, [R17+0x140] ;  /* 0x0001400011147984 */ /* 0x000f680000000800 */
[----:B------:R-:W5:Y:S04]  /*03f0*/  LDS R25, [R17+0x180] ;  /* 0x0001800011197984 */ /* 0x000f680000000800 */
[----:B------:R-:W5:Y:S04]  /*0400*/  LDS R22, [R17+0x1c0] ;  /* 0x0001c00011167984 */ /* 0x000f680000000800 */
[----:B------:R-:W-:Y:S01]  /*0410*/  LDS R24, [R17+0x240] ;  /* 0x0002400011187984 */ /* 0x000fe20000000800 */
[----:B0-----:R-:W-:-:S03]  /*0420*/  FFMA R8, R8, R28, R21 ;  /* 0x0000001c08087223 */ /* 0x001fc60000000015 */
[----:B------:R-:W-:Y:S01]  /*0430*/  LDS R21, [R17+0x200] ;  /* 0x0002000011157984 */ /* 0x000fe20000000800 */
[----:B-1----:R-:W-:-:S04]  /*0440*/  FFMA R8, R29, R9, R8 ;  /* 0x000000091d087223 */ /* 0x002fc80000000008 */
[----:B--2---:R-:W-:-:S04]  /*0450*/  FFMA R27, R27, R10, R8 ;  /* 0x0000000a1b1b7223 */ /* 0x004fc80000000008 */
[----:B---3--:R-:W-:Y:S02]  /*0460*/  FFMA R27, R26, R11, R27 ;  /* 0x0000000b1a1b7223 */ /* 0x008fe4000000001b */
[----:B------:R-:W0:Y:S02]  /*0470*/  LDS.128 R8, [R16+0x20] ;  /* 0x0000200010087984 */ /* 0x000e240000000c00 */
[----:B----4-:R-:W-:-:S04]  /*0480*/  FFMA R23, R4, R23, R27 ;  /* 0x0000001704177223 */ /* 0x010fc8000000001b */
[----:B-----5:R-:W-:Y:S02]  /*0490*/  FFMA R20, R20, R5, R23 ;  /* 0x0000000514147223 */ /* 0x020fe40000000017 */
[----:B------:R-:W1:Y:S02]  /*04a0*/  LDS R23, [R17+0x280] ;  /* 0x0002800011177984 */ /* 0x000e640000000800 */
[----:B------:R-:W-:Y:S02]  /*04b0*/  FFMA R25, R25, R6, R20 ;  /* 0x0000000619197223 */ /* 0x000fe40000000014 */
[----:B------:R-:W2:Y:S02]  /*04c0*/  LDS R20, [R17+0x2c0] ;  /* 0x0002c00011147984 */ /* 0x000ea40000000800 */
[----:B------:R-:W-:Y:S02]  /*04d0*/  FFMA R27, R22, R7, R25 ;  /* 0x00000007161b7223 */ /* 0x000fe40000000019 */
[----:B------:R-:W-:Y:S04]  /*04e0*/  LDS R25, [R17+0x300] ;  /* 0x0003000011197984 */ /* 0x000fe80000000800 */
[----:B------:R-:W3:Y:S04]  /*04f0*/  LDS.128 R4, [R16+0x30] ;  /* 0x0000300010047984 */ /* 0x000ee80000000c00 */
[----:B------:R-:W4:Y:S01]  /*0500*/  LDS R22, [R17+0x340] ;  /* 0x0003400011167984 */ /* 0x000f220000000800 */
[----:B0-----:R-:W-:-:S03]  /*0510*/  FFMA R27, R8, R21, R27 ;  /* 0x00000015081b7223 */ /* 0x001fc6000000001b */
[----:B------:R-:W0:Y:S04]  /*0520*/  LDS R21, [R17+0x380] ;  /* 0x0003800011157984 */ /* 0x000e280000000800 */
[----:B------:R-:W5:Y:S01]  /*0530*/  LDS R8, [R17+0x3c0] ;  /* 0x0003c00011087984 */ /* 0x000f620000000800 */
[----:B------:R-:W-:-:S04]  /*0540*/  FFMA R24, R24, R9, R27 ;  /* 0x0000000918187223 */ /* 0x000fc8000000001b */
[----:B-1----:R-:W-:-:S04]  /*0550*/  FFMA R23, R23, R10, R24 ;  /* 0x0000000a17177223 */ /* 0x002fc80000000018 */
[----:B--2---:R-:W-:-:S04]  /*0560*/  FFMA R11, R20, R11, R23 ;  /* 0x0000000b140b7223 */ /* 0x004fc80000000017 */
[----:B---3--:R-:W-:-:S04]  /*0570*/  FFMA R11, R4, R25, R11 ;  /* 0x00000019040b7223 */ /* 0x008fc8000000000b */
[----:B----4-:R-:W-:-:S04]  /*0580*/  FFMA R22, R22, R5, R11 ;  /* 0x0000000516167223 */ /* 0x010fc8000000000b */
[----:B0-----:R-:W-:-:S04]  /*0590*/  FFMA R21, R21, R6, R22 ;  /* 0x0000000615157223 */ /* 0x001fc80000000016 */
[----:B-----5:R-:W-:Y:S01]  /*05a0*/  FFMA R21, R8, R7, R21 ;  /* 0x0000000708157223 */ /* 0x020fe20000000015 */
[----:B------:R-:W-:Y:S06]  /*05b0*/  BAR.SYNC.DEFER_BLOCKING 0x0 ;  /* 0x0000000000007b1d */ /* 0x000fec0000010000 */
[----:B------:R-:W-:Y:S05]  /*05c0*/  BRA.U UP0, `(.L_x_1) ;  /* 0xfffffffd00147547 */ /* 0x000fea000b83ffff */
.L_x_0:
[----:B------:R-:W0:Y:S02]  /*05d0*/  LDCU.64 UR4, c[0x0][0x398] ;  /* 0x00007300ff0477ac */ /* 0x000e240008000a00 */
[----:B0-----:R-:W-:-:S04]  /*05e0*/  ISETP.GE.AND P0, PT, R3, UR5, PT ;  /* 0x0000000503007c0c */ /* 0x001fc8000bf06270 */
[----:B------:R-:W-:-:S13]  /*05f0*/  ISETP.GE.OR P0, PT, R2, UR4, P0 ;  /* 0x0000000402007c0c */ /* 0x000fda0008706670 */
[----:B------:R-:W-:Y:S05]  /*0600*/  @P0 EXIT ;  /* 0x000000000000094d */ /* 0x000fea0003800000 */
[----:B------:R-:W0:Y:S01]  /*0610*/  LDC.64 R4, c[0x0][0x390] ;  /* 0x0000e400ff047b82 */ /* 0x000e220000000a00 */
[----:B------:R-:W-:-:S04]  /*0620*/  IMAD R3, R2, UR5, R3 ;  /* 0x0000000502037c24 */ /* 0x000fc8000f8e0203 */
[----:B0-----:R-:W-:-:S05]  /*0630*/  IMAD.WIDE.U32 R2, R3, 0x4, R4 ;  /* 0x0000000403027825 */ /* 0x001fca00078e0004 */
[----:B------:R-:W-:Y:S01]  /*0640*/  STG.E desc[UR10][R2.64], R21 ;  /* 0x0000001502007986 */ /* 0x000fe2000c10190a */
[----:B------:R-:W-:Y:S05]  /*0650*/  EXIT ;  /* 0x000000000000794d */ /* 0x000fea0003800000 */
.L_x_2:
[----:B------:R-:W-:-:S00]  /*0660*/  BRA `(.L_x_2) ;  /* 0xfffffffc00fc7947 */ /* 0x000fc0000383ffff */
[----:B------:R-:W-:-:S00]  /*0670*/  NOP ;  /* 0x0000000000007918 */ /* 0x000fc00000000000 */
        /* <DEDUP_REMOVED lines=8> */
.L_x_4:


//--------------------- .text._Z16vectorAddInPlacePfS_i --------------------------
	.section	.text._Z16vectorAddInPlacePfS_i,"ax",@progbits
	.align	128
        .global         _Z16vectorAddInPlacePfS_i
        .type           _Z16vectorAddInPlacePfS_i,@function
        .size           _Z16vectorAddInPlacePfS_i,(.L_x_5 - _Z16vectorAddInPlacePfS_i)
        .other          _Z16vectorAddInPlacePfS_i,@"STO_CUDA_ENTRY STV_DEFAULT"
_Z16vectorAddInPlacePfS_i:
.text._Z16vectorAddInPlacePfS_i:
[----:B------:R-:W-:Y:S01]  /*0000*/  LDC R1, c[0x0][0x37c] ;  /* 0x0000df00ff017b82 */ /* 0x000fe20000000800 */
[----:B------:R-:W0:Y:S07]  /*0010*/  S2R R0, SR_TID.X ;  /* 0x0000000000007919 */ /* 0x000e2e0000002100 */
[----:B------:R-:W0:Y:S01]  /*0020*/  S2UR UR4, SR_CTAID.X ;  /* 0x00000000000479c3 */ /* 0x000e220000002500 */
[----:B------:R-:W1:Y:S07]  /*0030*/  LDCU UR5, c[0x0][0x390] ;  /* 0x00007200ff0577ac */ /* 0x000e6e0008000800 */
[----:B------:R-:W0:Y:S02]  /*0040*/  LDC R7, c[0x0][0x360] ;  /* 0x0000d800ff077b82 */ /* 0x000e240000000800 */
[----:B0-----:R-:W-:-:S05]  /*0050*/  IMAD R7, R7, UR4, R0 ;  /* 0x0000000407077c24 */ /* 0x001fca000f8e0200 */
[----:B-1----:R-:W-:-:S13]  /*0060*/  ISETP.GE.AND P0, PT, R7, UR5, PT ;  /* 0x0000000507007c0c */ /* 0x002fda000bf06270 */
[----:B------:R-:W-:Y:S05]  /*0070*/  @P0 EXIT ;  /* 0x000000000000094d */ /* 0x000fea0003800000 */
[----:B------:R-:W0:Y:S01]  /*0080*/  LDC.64 R2, c[0x0][0x388] ;  /* 0x0000e200ff027b82 */ /* 0x000e220000000a00 */
[----:B------:R-:W1:Y:S07]  /*0090*/  LDCU.64 UR4, c[0x0][0x358] ;  /* 0x00006b00ff0477ac */ /* 0x000e6e0008000a00 */
[----:B------:R-:W2:Y:S01]  /*00a0*/  LDC.64 R4, c[0x0][0x380] ;  /* 0x0000e000ff047b82 */ /* 0x000ea20000000a00 */
[----:B0-----:R-:W-:-:S06]  /*00b0*/  IMAD.WIDE R2, R7, 0x4, R2 ;  /* 0x0000000407027825 */ /* 0x001fcc00078e0202 */
[----:B-1----:R-:W3:Y:S01]  /*00c0*/  LDG.E R2, desc[UR4][R2.64] ;  /* 0x0000000402027981 */ /* 0x002ee2000c1e1900 */
[----:B--2---:R-:W-:-:S05]  /*00d0*/  IMAD.WIDE R4, R7, 0x4, R4 ;  /* 0x0000000407047825 */ /* 0x004fca00078e0204 */
[----:B------:R-:W3:Y:S02]  /*00e0*/  LDG.E R7, desc[UR4][R4.64] ;  /* 0x0000000404077981 */ /* 0x000ee4000c1e1900 */
[----:B---3--:R-:W-:-:S05]  /*00f0*/  FADD R7, R2, R7 ;  /* 0x0000000702077221 */ /* 0x008fca0000000000 */
[----:B------:R-:W-:Y:S01]  /*0100*/  STG.E desc[UR4][R4.64], R7 ;  /* 0x0000000704007986 */ /* 0x000fe2000c101904 */
[----:B------:R-:W-:Y:S05]  /*0110*/  EXIT ;  /* 0x000000000000794d */ /* 0x000fea0003800000 */
.L_x_3:
        /* <DEDUP_REMOVED lines=14> */
.L_x_5:


//--------------------- .nv.shared._Z15matrixMulSharedPfS_S_iii --------------------------
	.section	.nv.shared._Z15matrixMulSharedPfS_S_iii,"aw",@nobits
	.sectionflags	@""
	.align	4
.nv.shared._Z15matrixMulSharedPfS_S_iii:
	.zero		3072


//--------------------- .nv.shared.reserved.0     --------------------------
	.section	.nv.shared.reserved.0,"aw",@nobits
	.weak		__nv_reservedSMEM_offset_0_alias
	.size		__nv_reservedSMEM_offset_0_alias, 0, 64
	.other		__nv_reservedSMEM_offset_0_alias,@"STO_CUDA_RESERVED_SHARED STV_DEFAULT"
__nv_reservedSMEM_offset_0_alias:
	.zero		0
	.zero		64


//--------------------- .nv.constant0._Z15matrixMulSharedPfS_S_iii --------------------------
	.section	.nv.constant0._Z15matrixMulSharedPfS_S_iii,"a",@progbits
	.sectionflags	@""
	.align	4
.nv.constant0._Z15matrixMulSharedPfS_S_iii:
	.zero		932


//--------------------- .nv.constant0._Z16vectorAddInPlacePfS_i --------------------------
	.section	.nv.constant0._Z16vectorAddInPlacePfS_i,"a",@progbits
	.sectionflags	@""
	.align	4
.nv.constant0._Z16vectorAddInPlacePfS_i:
	.zero		916


//--------------------- SYMBOLS --------------------------

	.type		.nv.reservedSmem.offset0,@object
	.size		.nv.reservedSmem.offset0,0x4
	.type		.nv.reservedSmem.cap,@object
	.size		.nv.reservedSmem.cap,0x4
